//
// Generated by NVIDIA NVVM Compiler
//
// Compiler Build ID: CL-36424714
// Cuda compilation tools, release 13.0, V13.0.88
// Based on NVVM 20.0.0
//

.version 9.0
.target sm_100
.address_size 64

	// .globl	_Z9strideCHKi
.extern .func  (.param .b32 func_retval0) vprintf
(
	.param .b64 vprintf_param_0,
	.param .b64 vprintf_param_1
)
;
.global .align 1 .b8 $str[40] = {116, 104, 114, 101, 97, 100, 73, 110, 100, 101, 120, 32, 105, 115, 32, 37, 100, 32, 97, 110, 100, 32, 66, 108, 111, 99, 107, 68, 105, 109, 46, 120, 32, 105, 115, 32, 37, 100, 10};
.global .align 1 .b8 $str$1[60] = {116, 104, 114, 101, 97, 100, 73, 100, 120, 46, 120, 32, 105, 115, 32, 37, 100, 44, 32, 116, 104, 114, 101, 97, 100, 73, 100, 120, 46, 121, 32, 105, 115, 32, 37, 100, 32, 97, 110, 100, 32, 116, 104, 114, 101, 97, 100, 73, 100, 120, 46, 122, 32, 105, 115, 32, 37, 100, 10};
.global .align 1 .b8 $str$2[57] = {98, 108, 111, 99, 107, 68, 105, 109, 46, 120, 32, 105, 115, 32, 37, 100, 44, 32, 98, 108, 111, 99, 107, 68, 105, 109, 46, 121, 32, 105, 115, 32, 37, 100, 32, 97, 110, 100, 32, 98, 108, 111, 99, 107, 68, 105, 109, 46, 122, 32, 105, 115, 32, 37, 100, 10};
.global .align 1 .b8 $str$3[14] = {83, 116, 114, 105, 100, 101, 32, 105, 115, 32, 37, 100, 10};
.global .align 1 .b8 $str$4[15] = {73, 32, 118, 97, 108, 117, 101, 32, 105, 115, 32, 37, 100, 10};

.visible .entry _Z9strideCHKi(
	.param .u32 _Z9strideCHKi_param_0
)
{
	.local .align 8 .b8 	__local_depot0[16];
	.reg .b64 	%SP;
	.reg .b64 	%SPL;
	.reg .pred 	%p<7>;
	.reg .b32 	%r<59>;
	.reg .b64 	%rd<19>;

	mov.u64 	%SPL, __local_depot0;
	cvta.local.u64 	%SP, %SPL;
	ld.param.u32 	%r12, [_Z9strideCHKi_param_0];
	add.u64 	%rd2, %SP, 0;
	add.u64 	%rd1, %SPL, 0;
	mov.u32 	%r57, %tid.x;
	mov.u32 	%r2, %ntid.x;
	st.local.v2.u32 	[%rd1], {%r57, %r2};
	mov.u64 	%rd3, $str;
	cvta.global.u64 	%rd4, %rd3;
	{ // callseq 0, 0
	.param .b64 param0;
	st.param.b64 	[param0], %rd4;
	.param .b64 param1;
	st.param.b64 	[param1], %rd2;
	.param .b32 retval0;
	call.uni (retval0), 
	vprintf, 
	(
	param0, 
	param1
	);
	ld.param.b32 	%r13, [retval0];
	} // callseq 0
	mov.u32 	%r15, %tid.y;
	mov.u32 	%r16, %tid.z;
	st.local.v2.u32 	[%rd1], {%r57, %r15};
	st.local.u32 	[%rd1+8], %r16;
	mov.u64 	%rd5, $str$1;
	cvta.global.u64 	%rd6, %rd5;
	{ // callseq 1, 0
	.param .b64 param0;
	st.param.b64 	[param0], %rd6;
	.param .b64 param1;
	st.param.b64 	[param1], %rd2;
	.param .b32 retval0;
	call.uni (retval0), 
	vprintf, 
	(
	param0, 
	param1
	);
	ld.param.b32 	%r17, [retval0];
	} // callseq 1
	mov.u32 	%r19, %ntid.y;
	mov.u32 	%r20, %ntid.z;
	st.local.v2.u32 	[%rd1], {%r2, %r19};
	st.local.u32 	[%rd1+8], %r20;
	mov.u64 	%rd7, $str$2;
	cvta.global.u64 	%rd8, %rd7;
	{ // callseq 2, 0
	.param .b64 param0;
	st.param.b64 	[param0], %rd8;
	.param .b64 param1;
	st.param.b64 	[param1], %rd2;
	.param .b32 retval0;
	call.uni (retval0), 
	vprintf, 
	(
	param0, 
	param1
	);
	ld.param.b32 	%r21, [retval0];
	} // callseq 2
	setp.ge.s32 	%p1, %r57, %r12;
	@%p1 bra 	$L__BB0_7;
	add.s32 	%r23, %r57, %r2;
	max.u32 	%r24, %r12, %r23;
	setp.lt.u32 	%p2, %r23, %r12;
	selp.u32 	%r25, 1, 0, %p2;
	add.s32 	%r26, %r23, %r25;
	sub.s32 	%r27, %r24, %r26;
	div.u32 	%r28, %r27, %r2;
	add.s32 	%r3, %r28, %r25;
	and.b32  	%r29, %r3, 3;
	setp.eq.s32 	%p3, %r29, 3;
	@%p3 bra 	$L__BB0_4;
	add.s32 	%r30, %r3, 1;
	and.b32  	%r31, %r30, 3;
	neg.s32 	%r55, %r31;
	mov.u64 	%rd9, $str$3;
	mov.u64 	%rd12, $str$4;
$L__BB0_3:
	.pragma "nounroll";
	st.local.u32 	[%rd1], %r2;
	cvta.global.u64 	%rd10, %rd9;
	{ // callseq 3, 0
	.param .b64 param0;
	st.param.b64 	[param0], %rd10;
	.param .b64 param1;
	st.param.b64 	[param1], %rd2;
	.param .b32 retval0;
	call.uni (retval0), 
	vprintf, 
	(
	param0, 
	param1
	);
	ld.param.b32 	%r32, [retval0];
	} // callseq 3
	st.local.u32 	[%rd1], %r57;
	cvta.global.u64 	%rd13, %rd12;
	{ // callseq 4, 0
	.param .b64 param0;
	st.param.b64 	[param0], %rd13;
	.param .b64 param1;
	st.param.b64 	[param1], %rd2;
	.param .b32 retval0;
	call.uni (retval0), 
	vprintf, 
	(
	param0, 
	param1
	);
	ld.param.b32 	%r34, [retval0];
	} // callseq 4
	add.s32 	%r57, %r57, %r2;
	add.s32 	%r55, %r55, 1;
	setp.ne.s32 	%p4, %r55, 0;
	@%p4 bra 	$L__BB0_3;
$L__BB0_4:
	setp.lt.u32 	%p5, %r3, 3;
	@%p5 bra 	$L__BB0_7;
	mov.u64 	%rd14, $str$3;
	mov.u64 	%rd17, $str$4;
$L__BB0_6:
	st.local.u32 	[%rd1], %r2;
	cvta.global.u64 	%rd15, %rd14;
	{ // callseq 5, 0
	.param .b64 param0;
	st.param.b64 	[param0], %rd15;
	.param .b64 param1;
	st.param.b64 	[param1], %rd2;
	.param .b32 retval0;
	call.uni (retval0), 
	vprintf, 
	(
	param0, 
	param1
	);
	ld.param.b32 	%r36, [retval0];
	} // callseq 5
	st.local.u32 	[%rd1], %r57;
	cvta.global.u64 	%rd18, %rd17;
	{ // callseq 6, 0
	.param .b64 param0;
	st.param.b64 	[param0], %rd18;
	.param .b64 param1;
	st.param.b64 	[param1], %rd2;
	.param .b32 retval0;
	call.uni (retval0), 
	vprintf, 
	(
	param0, 
	param1
	);
	ld.param.b32 	%r38, [retval0];
	} // callseq 6
	add.s32 	%r40, %r57, %r2;
	st.local.u32 	[%rd1], %r2;
	{ // callseq 7, 0
	.param .b64 param0;
	st.param.b64 	[param0], %rd15;
	.param .b64 param1;
	st.param.b64 	[param1], %rd2;
	.param .b32 retval0;
	call.uni (retval0), 
	vprintf, 
	(
	param0, 
	param1
	);
	ld.param.b32 	%r41, [retval0];
	} // callseq 7
	st.local.u32 	[%rd1], %r40;
	{ // callseq 8, 0
	.param .b64 param0;
	st.param.b64 	[param0], %rd18;
	.param .b64 param1;
	st.param.b64 	[param1], %rd2;
	.param .b32 retval0;
	call.uni (retval0), 
	vprintf, 
	(
	param0, 
	param1
	);
	ld.param.b32 	%r43, [retval0];
	} // callseq 8
	add.s32 	%r45, %r40, %r2;
	st.local.u32 	[%rd1], %r2;
	{ // callseq 9, 0
	.param .b64 param0;
	st.param.b64 	[param0], %rd15;
	.param .b64 param1;
	st.param.b64 	[param1], %rd2;
	.param .b32 retval0;
	call.uni (retval0), 
	vprintf, 
	(
	param0, 
	param1
	);
	ld.param.b32 	%r46, [retval0];
	} // callseq 9
	st.local.u32 	[%rd1], %r45;
	{ // callseq 10, 0
	.param .b64 param0;
	st.param.b64 	[param0], %rd18;
	.param .b64 param1;
	st.param.b64 	[param1], %rd2;
	.param .b32 retval0;
	call.uni (retval0), 
	vprintf, 
	(
	param0, 
	param1
	);
	ld.param.b32 	%r48, [retval0];
	} // callseq 10
	add.s32 	%r50, %r45, %r2;
	st.local.u32 	[%rd1], %r2;
	{ // callseq 11, 0
	.param .b64 param0;
	st.param.b64 	[param0], %rd15;
	.param .b64 param1;
	st.param.b64 	[param1], %rd2;
	.param .b32 retval0;
	call.uni (retval0), 
	vprintf, 
	(
	param0, 
	param1
	);
	ld.param.b32 	%r51, [retval0];
	} // callseq 11
	st.local.u32 	[%rd1], %r50;
	{ // callseq 12, 0
	.param .b64 param0;
	st.param.b64 	[param0], %rd18;
	.param .b64 param1;
	st.param.b64 	[param1], %rd2;
	.param .b32 retval0;
	call.uni (retval0), 
	vprintf, 
	(
	param0, 
	param1
	);
	ld.param.b32 	%r53, [retval0];
	} // callseq 12
	add.s32 	%r57, %r50, %r2;
	setp.lt.s32 	%p6, %r57, %r12;
	@%p6 bra 	$L__BB0_6;
$L__BB0_7:
	ret;

}


// ===== COMPILED SASS (sm_100) =====

	.target	sm_100

	.elftype	@"ET_EXEC"


//--------------------- .note.nv.tkinfo           --------------------------
	.section	.note.nv.tkinfo,"",@"SHT_NOTE"
	.sectionflags	@"SHF_NOTE_NV_TKINFO"
	.tkinfo
        /*0018*/ 	.word	0x00000002
        /*0030*/ 	.string	""
        /*0030*/ 	.string	"ptxas"
        /*0030*/ 	.string	"Cuda compilation tools, release 13.0, V13.0.88"
        /*0030*/ 	.string	"Build cuda_13.0.r13.0/compiler.36424714_0"
        /*0030*/ 	.string	"-arch sm_100 -m 64 "



//--------------------- .note.nv.cuinfo           --------------------------
	.section	.note.nv.cuinfo,"",@"SHT_NOTE"
	.sectionflags	@"SHF_NOTE_NV_CUINFO"
        /*0018*/ 	.short	0x0002
        /*001a*/ 	.short	0x0064
        /*001c*/ 	.short	0x0082
	.zero		2


//--------------------- .nv.info                  --------------------------
	.section	.nv.info,"",@"SHT_CUDA_INFO"
	.align	4


	//----- nvinfo : EIATTR_REGCOUNT
	.align		4
        /*0000*/ 	.byte	0x04, 0x2f
        /*0002*/ 	.short	(.L_6 - .L_5)
	.align		4
.L_5:
        /*0004*/ 	.word	index@(_Z9strideCHKi)
        /*0008*/ 	.word	0x0000001b


	//----- nvinfo : EIATTR_FRAME_SIZE
	.align		4
.L_6:
        /*000c*/ 	.byte	0x04, 0x11
        /*000e*/ 	.short	(.L_8 - .L_7)
	.align		4
.L_7:
        /*0010*/ 	.word	index@(_Z9strideCHKi)
        /*0014*/ 	.word	0x00000010


	//----- nvinfo : EIATTR_MIN_STACK_SIZE
	.align		4
.L_8:
        /*0018*/ 	.byte	0x04, 0x12
        /*001a*/ 	.short	(.L_10 - .L_9)
	.align		4
.L_9:
        /*001c*/ 	.word	index@(_Z9strideCHKi)
        /*0020*/ 	.word	0x00000010
.L_10:


//--------------------- .nv.compat                --------------------------
	.section	.nv.compat,"",@"SHT_CUDA_COMPAT_INFO"
	.align	4
        /*0000*/ 	.byte	0x02, 0x09, 0x00, 0x00, 0x02, 0x02, 0x01, 0x00, 0x02, 0x05, 0x05, 0x00, 0x03, 0x07, 0x01, 0x01
        /*0010*/ 	.byte	0x02, 0x03, 0x00, 0x00, 0x02, 0x06, 0x01, 0x00, 0x04, 0x0b, 0x08, 0x00, 0x09, 0x00, 0x00, 0x00
        /*0020*/ 	.byte	0x00, 0x00, 0x00, 0x00


//--------------------- .nv.info._Z9strideCHKi    --------------------------
	.section	.nv.info._Z9strideCHKi,"",@"SHT_CUDA_INFO"
	.sectionflags	@""
	.align	4


	//----- nvinfo : EIATTR_CUDA_API_VERSION
	.align		4
        /*0000*/ 	.byte	0x04, 0x37
        /*0002*/ 	.short	(.L_12 - .L_11)
.L_11:
        /*0004*/ 	.word	0x00000082


	//----- nvinfo : EIATTR_KPARAM_INFO
	.align		4
.L_12:
        /*0008*/ 	.byte	0x04, 0x17
        /*000a*/ 	.short	(.L_14 - .L_13)
.L_13:
        /*000c*/ 	.word	0x00000000
        /*0010*/ 	.short	0x0000
        /*0012*/ 	.short	0x0000
        /*0014*/ 	.byte	0x00, 0xf0, 0x11, 0x00


	//----- nvinfo : EIATTR_SPARSE_MMA_MASK
	.align		4
.L_14:
        /*0018*/ 	.byte	0x03, 0x50
        /*001a*/ 	.short	0x0000


	//----- nvinfo : EIATTR_MAXREG_COUNT
	.align		4
        /*001c*/ 	.byte	0x03, 0x1b
        /*001e*/ 	.short	0x00ff


	//----- nvinfo : EIATTR_EXTERNS
	.align		4
        /*0020*/ 	.byte	0x04, 0x0f
        /*0022*/ 	.short	(.L_16 - .L_15)


	//   ....[0]....
	.align		4
.L_15:
        /*0024*/ 	.word	index@(vprintf)


	//----- nvinfo : EIATTR_MERCURY_ISA_VERSION
	.align		4
.L_16:
        /*0028*/ 	.byte	0x03, 0x5f
        /*002a*/ 	.short	0x0101


	//----- nvinfo : EIATTR_VRC_CTA_INIT_COUNT
	.align		4
        /*002c*/ 	.byte	0x02, 0x4a
	.zero		1
	.zero		1


	//----- nvinfo : EIATTR_SYSCALL_OFFSETS
	.align		4
        /*0030*/ 	.byte	0x04, 0x46
        /*0032*/ 	.short	(.L_18 - .L_17)


	//   ....[0]....
.L_17:
        /*0034*/ 	.word	0x00000110


	//   ....[1]....
        /*0038*/ 	.word	0x000001e0


	//   ....[2]....
        /*003c*/ 	.word	0x000002b0


	//   ....[3]....
        /*0040*/ 	.word	0x000005a0


	//   ....[4]....
        /*0044*/ 	.word	0x00000630


	//   ....[5]....
        /*0048*/ 	.word	0x00000730


	//   ....[6]....
        /*004c*/ 	.word	0x000007c0


	//   ....[7]....
        /*0050*/ 	.word	0x00000860


	//   ....[8]....
        /*0054*/ 	.word	0x000008f0


	//   ....[9]....
        /*0058*/ 	.word	0x00000990


	//   ....[10]....
        /*005c*/ 	.word	0x00000a20


	//   ....[11]....
        /*0060*/ 	.word	0x00000ac0


	//   ....[12]....
        /*0064*/ 	.word	0x00000b50


	//----- nvinfo : EIATTR_EXIT_INSTR_OFFSETS
	.align		4
.L_18:
        /*0068*/ 	.byte	0x04, 0x1c
        /*006a*/ 	.short	(.L_20 - .L_19)


	//   ....[0]....
.L_19:
        /*006c*/ 	.word	0x000002e0


	//   ....[1]....
        /*0070*/ 	.word	0x00000690


	//   ....[2]....
        /*0074*/ 	.word	0x00000ba0


	//----- nvinfo : EIATTR_CRS_STACK_SIZE
	.align		4
.L_20:
        /*0078*/ 	.byte	0x04, 0x1e
        /*007a*/ 	.short	(.L_22 - .L_21)
.L_21:
        /*007c*/ 	.word	0x00000000


	//----- nvinfo : EIATTR_CBANK_PARAM_SIZE
	.align		4
.L_22:
        /*0080*/ 	.byte	0x03, 0x19
        /*0082*/ 	.short	0x0004


	//----- nvinfo : EIATTR_PARAM_CBANK
	.align		4
        /*0084*/ 	.byte	0x04, 0x0a
        /*0086*/ 	.short	(.L_24 - .L_23)
	.align		4
.L_23:
        /*0088*/ 	.word	index@(.nv.constant0._Z9strideCHKi)
        /*008c*/ 	.short	0x0380
        /*008e*/ 	.short	0x0004


	//----- nvinfo : EIATTR_SW_WAR
	.align		4
.L_24:
        /*0090*/ 	.byte	0x04, 0x36
        /*0092*/ 	.short	(.L_26 - .L_25)
.L_25:
        /*0094*/ 	.word	0x00000008
.L_26:


//--------------------- .nv.callgraph             --------------------------
	.section	.nv.callgraph,"",@"SHT_CUDA_CALLGRAPH"
	.align	4
	.sectionentsize	8
	.align		4
        /*0000*/ 	.word	0x00000000
	.align		4
        /*0004*/ 	.word	0xffffffff
	.align		4
        /*0008*/ 	.word	index@(_Z9strideCHKi)
	.align		4
        /*000c*/ 	.word	index@(vprintf)
	.align		4
        /*0010*/ 	.word	0x00000000
	.align		4
        /*0014*/ 	.word	0xfffffffe
	.align		4
        /*0018*/ 	.word	0x00000000
	.align		4
        /*001c*/ 	.word	0xfffffffd
	.align		4
        /*0020*/ 	.word	0x00000000
	.align		4
        /*0024*/ 	.word	0xfffffffc


//--------------------- .nv.constant4             --------------------------
	.section	.nv.constant4,"a",@progbits
	.align	8
	.align		8
.nv.constant4:
        /*0000*/ 	.dword	vprintf
	.align		8
        /*0008*/ 	.dword	$str
	.align		8
        /*0010*/ 	.dword	$str$1
	.align		8
        /*0018*/ 	.dword	$str$2
	.align		8
        /*0020*/ 	.dword	$str$3
	.align		8
        /*0028*/ 	.dword	$str$4


//--------------------- .text._Z9strideCHKi       --------------------------
	.section	.text._Z9strideCHKi,"ax",@progbits
	.align	128
        .global         _Z9strideCHKi
        .type           _Z9strideCHKi,@function
        .size           _Z9strideCHKi,(.L_x_18 - _Z9strideCHKi)
        .other          _Z9strideCHKi,@"STO_CUDA_ENTRY STV_DEFAULT"
_Z9strideCHKi:
.text._Z9strideCHKi:
[----:B------:R-:W0:Y:S01]  /*0000*/  LDC R1, c[0x0][0x37c] ;  /* 0x0000df00ff017b82 */ /* 0x000e220000000800 */
[----:B------:R-:W1:Y:S01]  /*0010*/  S2R R16, SR_TID.X ;  /* 0x0000000000107919 */ /* 0x000e620000002100 */
[----:B------:R-:W2:Y:S06]  /*0020*/  LDCU UR5, c[0x0][0x2fc] ;  /* 0x00005f80ff0577ac */ /* 0x000eac0008000800 */
[----:B------:R-:W1:Y:S01]  /*0030*/  LDC R17, c[0x0][0x360] ;  /* 0x0000d800ff117b82 */ /* 0x000e620000000800 */
[----:B0-----:R-:W-:Y:S01]  /*0040*/  VIADD R1, R1, 0xfffffff0 ;  /* 0xfffffff001017836 */ /* 0x001fe20000000000 */
[----:B------:R-:W-:Y:S01]  /*0050*/  MOV R19, 0x0 ;  /* 0x0000000000137802 */ /* 0x000fe20000000f00 */
[----:B------:R-:W0:Y:S01]  /*0060*/  LDCU UR4, c[0x0][0x2f8] ;  /* 0x00005f00ff0477ac */ /* 0x000e220008000800 */
[----:B------:R-:W3:Y:S04]  /*0070*/  LDCU.64 UR6, c[0x4][0x8] ;  /* 0x01000100ff0677ac */ /* 0x000ee80008000a00 */
[----:B------:R4:W5:Y:S01]  /*0080*/  LDC.64 R8, c[0x4][R19] ;  /* 0x0100000013087b82 */ /* 0x0009620000000a00 */
[----:B0-----:R-:W-:Y:S01]  /*0090*/  IADD3 R2, P0, PT, R1, UR4, RZ ;  /* 0x0000000401027c10 */ /* 0x001fe2000ff1e0ff */
[----:B---3--:R-:W-:Y:S01]  /*00a0*/  IMAD.U32 R4, RZ, RZ, UR6 ;  /* 0x00000006ff047e24 */ /* 0x008fe2000f8e00ff */
[----:B------:R-:W-:-:S03]  /*00b0*/  MOV R5, UR7 ;  /* 0x0000000700057c02 */ /* 0x000fc60008000f00 */
[----:B--2---:R-:W-:Y:S02]  /*00c0*/  IMAD.X R18, RZ, RZ, UR5, P0 ;  /* 0x00000005ff127e24 */ /* 0x004fe400080e06ff */
[----:B------:R-:W-:Y:S01]  /*00d0*/  IMAD.MOV.U32 R6, RZ, RZ, R2 ;  /* 0x000000ffff067224 */ /* 0x000fe200078e0002 */
[----:B-1----:R4:W-:Y:S01]  /*00e0*/  STL.64 [R1], R16 ;  /* 0x0000001001007387 */ /* 0x0029e20000100a00 */
[----:B------:R-:W-:-:S07]  /*00f0*/  IMAD.MOV.U32 R7, RZ, RZ, R18 ;  /* 0x000000ffff077224 */ /* 0x000fce00078e0012 */
[----:B------:R-:W-:-:S07]  /*0100*/  LEPC R20, `(.L_x_0) ;  /* 0x000000001014794e */ /* 0x000fce0000000000 */
[----:B----45:R-:W-:Y:S05]  /*0110*/  CALL.ABS.NOINC R8 ;  /* 0x0000000008007343 */ /* 0x030fea0003c00000 */
.L_x_0:
[----:B------:R-:W0:Y:S01]  /*0120*/  S2R R11, SR_TID.Y ;  /* 0x00000000000b7919 */ /* 0x000e220000002200 */
[----:B------:R-:W-:Y:S01]  /*0130*/  IMAD.MOV.U32 R10, RZ, RZ, R16 ;  /* 0x000000ffff0a7224 */ /* 0x000fe200078e0010 */
[----:B------:R1:W2:Y:S01]  /*0140*/  LDC.64 R8, c[0x4][R19] ;  /* 0x0100000013087b82 */ /* 0x0002a20000000a00 */
[----:B------:R-:W3:Y:S01]  /*0150*/  LDCU.64 UR4, c[0x4][0x10] ;  /* 0x01000200ff0477ac */ /* 0x000ee20008000a00 */
[----:B------:R-:W4:Y:S01]  /*0160*/  S2R R0, SR_TID.Z ;  /* 0x0000000000007919 */ /* 0x000f220000002300 */
[----:B------:R-:W-:Y:S02]  /*0170*/  IMAD.MOV.U32 R6, RZ, RZ, R2 ;  /* 0x000000ffff067224 */ /* 0x000fe400078e0002 */
[----:B------:R-:W-:Y:S01]  /*0180*/  IMAD.MOV.U32 R7, RZ, RZ, R18 ;  /* 0x000000ffff077224 */ /* 0x000fe200078e0012 */
[----:B---3--:R-:W-:Y:S01]  /*0190*/  MOV R4, UR4 ;  /* 0x0000000400047c02 */ /* 0x008fe20008000f00 */
[----:B------:R-:W-:Y:S01]  /*01a0*/  IMAD.U32 R5, RZ, RZ, UR5 ;  /* 0x00000005ff057e24 */ /* 0x000fe2000f8e00ff */
[----:B0-----:R1:W-:Y:S04]  /*01b0*/  STL.64 [R1], R10 ;  /* 0x0000000a01007387 */ /* 0x0013e80000100a00 */
[----:B----4-:R1:W-:Y:S02]  /*01c0*/  STL [R1+0x8], R0 ;  /* 0x0000080001007387 */ /* 0x0103e40000100800 */
[----:B------:R-:W-:-:S07]  /*01d0*/  LEPC R20, `(.L_x_1) ;  /* 0x000000001014794e */ /* 0x000fce0000000000 */
[----:B-12---:R-:W-:Y:S05]  /*01e0*/  CALL.ABS.NOINC R8 ;  /* 0x0000000008007343 */ /* 0x006fea0003c00000 */
.L_x_1:
[----:B------:R-:W0:Y:S01]  /*01f0*/  LDC R11, c[0x0][0x364] ;  /* 0x0000d900ff0b7b82 */ /* 0x000e220000000800 */
[----:B------:R-:W-:Y:S01]  /*0200*/  MOV R10, R17 ;  /* 0x00000011000a7202 */ /* 0x000fe20000000f00 */
[----:B------:R-:W1:Y:S01]  /*0210*/  LDCU.64 UR4, c[0x4][0x18] ;  /* 0x01000300ff0477ac */ /* 0x000e620008000a00 */
[----:B------:R-:W-:Y:S01]  /*0220*/  MOV R6, R2 ;  /* 0x0000000200067202 */ /* 0x000fe20000000f00 */
[----:B------:R-:W-:-:S04]  /*0230*/  IMAD.MOV.U32 R7, RZ, RZ, R18 ;  /* 0x000000ffff077224 */ /* 0x000fc800078e0012 */
[----:B------:R-:W2:Y:S08]  /*0240*/  LDC R0, c[0x0][0x368] ;  /* 0x0000da00ff007b82 */ /* 0x000eb00000000800 */
[----:B------:R3:W4:Y:S01]  /*0250*/  LDC.64 R8, c[0x4][R19] ;  /* 0x0100000013087b82 */ /* 0x0007220000000a00 */
[----:B-1----:R-:W-:Y:S02]  /*0260*/  IMAD.U32 R4, RZ, RZ, UR4 ;  /* 0x00000004ff047e24 */ /* 0x002fe4000f8e00ff */
[----:B------:R-:W-:Y:S01]  /*0270*/  IMAD.U32 R5, RZ, RZ, UR5 ;  /* 0x00000005ff057e24 */ /* 0x000fe2000f8e00ff */
[----:B0-----:R3:W-:Y:S04]  /*0280*/  STL.64 [R1], R10 ;  /* 0x0000000a01007387 */ /* 0x0017e80000100a00 */
[----:B--2---:R3:W-:Y:S02]  /*0290*/  STL [R1+0x8], R0 ;  /* 0x0000080001007387 */ /* 0x0047e40000100800 */
[----:B------:R-:W-:-:S07]  /*02a0*/  LEPC R20, `(.L_x_2) ;  /* 0x000000001014794e */ /* 0x000fce0000000000 */
[----:B---34-:R-:W-:Y:S05]  /*02b0*/  CALL.ABS.NOINC R8 ;  /* 0x0000000008007343 */ /* 0x018fea0003c00000 */
.L_x_2:
[----:B------:R-:W0:Y:S02]  /*02c0*/  LDC R3, c[0x0][0x380] ;  /* 0x0000e000ff037b82 */ /* 0x000e240000000800 */
[----:B0-----:R-:W-:-:S13]  /*02d0*/  ISETP.GE.AND P0, PT, R16, R3, PT ;  /* 0x000000031000720c */ /* 0x001fda0003f06270 */
[----:B------:R-:W-:Y:S05]  /*02e0*/  @P0 EXIT ;  /* 0x000000000000094d */ /* 0x000fea0003800000 */
[----:B------:R-:W0:Y:S01]  /*02f0*/  I2F.U32.RP R6, R17 ;  /* 0x0000001100067306 */ /* 0x000e220000209000 */
[----:B------:R-:W-:Y:S01]  /*0300*/  IMAD.IADD R0, R16, 0x1, R17 ;  /* 0x0000000110007824 */ /* 0x000fe200078e0211 */
[----:B------:R-:W-:Y:S01]  /*0310*/  ISETP.NE.U32.AND P2, PT, R17, RZ, PT ;  /* 0x000000ff1100720c */ /* 0x000fe20003f45070 */
[----:B------:R-:W-:Y:S03]  /*0320*/  BSSY.RECONVERGENT B6, `(.L_x_3) ;  /* 0x0000035000067945 */ /* 0x000fe60003800200 */
[CC--:B------:R-:W-:Y:S02]  /*0330*/  ISETP.GE.U32.AND P0, PT, R0.reuse, R3.reuse, PT ;  /* 0x000000030000720c */ /* 0x0c0fe40003f06070 */
[----:B------:R-:W-:Y:S02]  /*0340*/  VIMNMX.U32 R3, PT, PT, R0, R3, !PT ;  /* 0x0000000300037248 */ /* 0x000fe40007fe0000 */
[----:B------:R-:W-:-:S04]  /*0350*/  SEL R24, RZ, 0x1, P0 ;  /* 0x00000001ff187807 */ /* 0x000fc80000000000 */
[----:B------:R-:W-:Y:S01]  /*0360*/  IADD3 R0, PT, PT, R3, -R0, -R24 ;  /* 0x8000000003007210 */ /* 0x000fe20007ffe818 */
[----:B0-----:R-:W0:Y:S02]  /*0370*/  MUFU.RCP R6, R6 ;  /* 0x0000000600067308 */ /* 0x001e240000001000 */
[----:B0-----:R-:W-:-:S06]  /*0380*/  VIADD R4, R6, 0xffffffe ;  /* 0x0ffffffe06047836 */ /* 0x001fcc0000000000 */
[----:B------:R0:W1:Y:S02]  /*0390*/  F2I.FTZ.U32.TRUNC.NTZ R5, R4 ;  /* 0x0000000400057305 */ /* 0x000064000021f000 */
[----:B0-----:R-:W-:Y:S01]  /*03a0*/  IMAD.MOV.U32 R4, RZ, RZ, RZ ;  /* 0x000000ffff047224 */ /* 0x001fe200078e00ff */
[----:B-1----:R-:W-:-:S05]  /*03b0*/  IADD3 R8, PT, PT, RZ, -R5, RZ ;  /* 0x80000005ff087210 */ /* 0x002fca0007ffe0ff */
[----:B------:R-:W-:-:S04]  /*03c0*/  IMAD R7, R8, R17, RZ ;  /* 0x0000001108077224 */ /* 0x000fc800078e02ff */
[----:B------:R-:W-:-:S06]  /*03d0*/  IMAD.HI.U32 R5, R5, R7, R4 ;  /* 0x0000000705057227 */ /* 0x000fcc00078e0004 */
[----:B------:R-:W-:-:S05]  /*03e0*/  IMAD.HI.U32 R5, R5, R0, RZ ;  /* 0x0000000005057227 */ /* 0x000fca00078e00ff */
[----:B------:R-:W-:-:S05]  /*03f0*/  IADD3 R3, PT, PT, -R5, RZ, RZ ;  /* 0x000000ff05037210 */ /* 0x000fca0007ffe1ff */
[----:B------:R-:W-:-:S05]  /*0400*/  IMAD R0, R17, R3, R0 ;  /* 0x0000000311007224 */ /* 0x000fca00078e0200 */
[----:B------:R-:W-:-:S13]  /*0410*/  ISETP.GE.U32.AND P0, PT, R0, R17, PT ;  /* 0x000000110000720c */ /* 0x000fda0003f06070 */
[----:B------:R-:W-:Y:S02]  /*0420*/  @P0 IMAD.IADD R0, R0, 0x1, -R17 ;  /* 0x0000000100000824 */ /* 0x000fe400078e0a11 */
[----:B------:R-:W-:-:S03]  /*0430*/  @P0 VIADD R5, R5, 0x1 ;  /* 0x0000000105050836 */ /* 0x000fc60000000000 */
[----:B------:R-:W-:-:S13]  /*0440*/  ISETP.GE.U32.AND P1, PT, R0, R17, PT ;  /* 0x000000110000720c */ /* 0x000fda0003f26070 */
[----:B------:R-:W-:Y:S02]  /*0450*/  @P1 IADD3 R5, PT, PT, R5, 0x1, RZ ;  /* 0x0000000105051810 */ /* 0x000fe40007ffe0ff */
[----:B------:R-:W-:-:S05]  /*0460*/  @!P2 LOP3.LUT R5, RZ, R17, RZ, 0x33, !PT ;  /* 0x00000011ff05a212 */ /* 0x000fca00078e33ff */
[----:B------:R-:W-:-:S05]  /*0470*/  IMAD.IADD R24, R24, 0x1, R5 ;  /* 0x0000000118187824 */ /* 0x000fca00078e0205 */
[----:B------:R-:W-:-:S04]  /*0480*/  LOP3.LUT R0, R24, 0x3, RZ, 0xc0, !PT ;  /* 0x0000000318007812 */ /* 0x000fc800078ec0ff */
[----:B------:R-:W-:-:S13]  /*0490*/  ISETP.NE.AND P0, PT, R0, 0x3, PT ;  /* 0x000000030000780c */ /* 0x000fda0003f05270 */
[----:B------:R-:W-:Y:S05]  /*04a0*/  @!P0 BRA `(.L_x_4) ;  /* 0x0000000000708947 */ /* 0x000fea0003800000 */
[----:B------:R-:W-:-:S05]  /*04b0*/  VIADD R0, R24, 0x1 ;  /* 0x0000000118007836 */ /* 0x000fca0000000000 */
[----:B------:R-:W-:-:S04]  /*04c0*/  LOP3.LUT R0, R0, 0x3, RZ, 0xc0, !PT ;  /* 0x0000000300007812 */ /* 0x000fc800078ec0ff */
[----:B------:R-:W-:-:S07]  /*04d0*/  IADD3 R19, PT, PT, -R0, RZ, RZ ;  /* 0x000000ff00137210 */ /* 0x000fce0007ffe1ff */
.L_x_7:
[----:B------:R-:W-:Y:S01]  /*04e0*/  MOV R22, 0x0 ;  /* 0x0000000000167802 */ /* 0x000fe20000000f00 */
[----:B------:R0:W-:Y:S01]  /*04f0*/  STL [R1], R17 ;  /* 0x0000001101007387 */ /* 0x0001e20000100800 */
[----:B------:R-:W1:Y:S01]  /*0500*/  LDCU.64 UR4, c[0x4][0x20] ;  /* 0x01000400ff0477ac */ /* 0x000e620008000a00 */
[----:B------:R-:W-:Y:S01]  /*0510*/  VIADD R19, R19, 0x1 ;  /* 0x0000000113137836 */ /* 0x000fe20000000000 */
[----:B------:R0:W2:Y:S01]  /*0520*/  LDC.64 R8, c[0x4][R22] ;  /* 0x0100000016087b82 */ /* 0x0000a20000000a00 */
[----:B------:R-:W-:Y:S02]  /*0530*/  IMAD.MOV.U32 R6, RZ, RZ, R2 ;  /* 0x000000ffff067224 */ /* 0x000fe400078e0002 */
[----:B------:R-:W-:Y:S01]  /*0540*/  IMAD.MOV.U32 R7, RZ, RZ, R18 ;  /* 0x000000ffff077224 */ /* 0x000fe200078e0012 */
[----:B------:R-:W-:-:S04]  /*0550*/  ISETP.NE.AND P0, PT, R19, RZ, PT ;  /* 0x000000ff1300720c */ /* 0x000fc80003f05270 */
[----:B------:R-:W-:Y:S01]  /*0560*/  P2R R0, PR, RZ, 0x1 ;  /* 0x00000001ff007803 */ /* 0x000fe20000000000 */
[----:B-1----:R-:W-:Y:S01]  /*0570*/  IMAD.U32 R4, RZ, RZ, UR4 ;  /* 0x00000004ff047e24 */ /* 0x002fe2000f8e00ff */
[----:B0-----:R-:W-:-:S07]  /*0580*/  MOV R5, UR5 ;  /* 0x0000000500057c02 */ /* 0x001fce0008000f00 */
[----:B------:R-:W-:-:S07]  /*0590*/  LEPC R20, `(.L_x_5) ;  /* 0x000000001014794e */ /* 0x000fce0000000000 */
[----:B--2---:R-:W-:Y:S05]  /*05a0*/  CALL.ABS.NOINC R8 ;  /* 0x0000000008007343 */ /* 0x004fea0003c00000 */
.L_x_5:
[----:B------:R0:W-:Y:S01]  /*05b0*/  STL [R1], R16 ;  /* 0x0000001001007387 */ /* 0x0001e20000100800 */
[----:B------:R-:W1:Y:S01]  /*05c0*/  LDC.64 R22, c[0x4][R22] ;  /* 0x0100000016167b82 */ /* 0x000e620000000a00 */
[----:B------:R-:W2:Y:S01]  /*05d0*/  LDCU.64 UR4, c[0x4][0x28] ;  /* 0x01000500ff0477ac */ /* 0x000ea20008000a00 */
[----:B------:R-:W-:Y:S01]  /*05e0*/  IMAD.MOV.U32 R6, RZ, RZ, R2 ;  /* 0x000000ffff067224 */ /* 0x000fe200078e0002 */
[----:B------:R-:W-:Y:S02]  /*05f0*/  MOV R7, R18 ;  /* 0x0000001200077202 */ /* 0x000fe40000000f00 */
[----:B--2---:R-:W-:Y:S01]  /*0600*/  MOV R4, UR4 ;  /* 0x0000000400047c02 */ /* 0x004fe20008000f00 */
[----:B0-----:R-:W-:-:S07]  /*0610*/  IMAD.U32 R5, RZ, RZ, UR5 ;  /* 0x00000005ff057e24 */ /* 0x001fce000f8e00ff */
[----:B------:R-:W-:-:S07]  /*0620*/  LEPC R20, `(.L_x_6) ;  /* 0x000000001014794e */ /* 0x000fce0000000000 */
[----:B-1----:R-:W-:Y:S05]  /*0630*/  CALL.ABS.NOINC R22 ;  /* 0x0000000016007343 */ /* 0x002fea0003c00000 */
.L_x_6:
[----:B------:R-:W-:Y:S01]  /*0640*/  ISETP.NE.AND P6, PT, R19, RZ, PT ;  /* 0x000000ff1300720c */ /* 0x000fe20003fc5270 */
[----:B------:R-:W-:-:S12]  /*0650*/  IMAD.IADD R16, R17, 0x1, R16 ;  /* 0x0000000111107824 */ /* 0x000fd800078e0210 */
[----:B------:R-:W-:Y:S05]  /*0660*/  @P6 BRA `(.L_x_7) ;  /* 0xfffffffc009c6947 */ /* 0x000fea000383ffff */
.L_x_4:
[----:B------:R-:W-:Y:S05]  /*0670*/  BSYNC.RECONVERGENT B6 ;  /* 0x0000000000067941 */ /* 0x000fea0003800200 */
.L_x_3:
[----:B------:R-:W-:-:S13]  /*0680*/  ISETP.GE.U32.AND P0, PT, R24, 0x3, PT ;  /* 0x000000031800780c */ /* 0x000fda0003f06070 */
[----:B------:R-:W-:Y:S05]  /*0690*/  @!P0 EXIT ;  /* 0x000000000000894d */ /* 0x000fea0003800000 */
.L_x_16:
[----:B------:R-:W-:Y:S01]  /*06a0*/  MOV R19, 0x0 ;  /* 0x0000000000137802 */ /* 0x000fe20000000f00 */
[----:B------:R0:W-:Y:S01]  /*06b0*/  STL [R1], R17 ;  /* 0x0000001101007387 */ /* 0x0001e20000100800 */
[----:B------:R-:W1:Y:S01]  /*06c0*/  LDCU.64 UR4, c[0x4][0x20] ;  /* 0x01000400ff0477ac */ /* 0x000e620008000a00 */
[----:B------:R-:W-:Y:S01]  /*06d0*/  IMAD.MOV.U32 R6, RZ, RZ, R2 ;  /* 0x000000ffff067224 */ /* 0x000fe200078e0002 */
[----:B------:R0:W2:Y:S01]  /*06e0*/  LDC.64 R8, c[0x4][R19] ;  /* 0x0100000013087b82 */ /* 0x0000a20000000a00 */
[----:B------:R-:W-:Y:S02]  /*06f0*/  IMAD.MOV.U32 R7, RZ, RZ, R18 ;  /* 0x000000ffff077224 */ /* 0x000fe400078e0012 */
[----:B-1----:R-:W-:Y:S01]  /*0700*/  IMAD.U32 R4, RZ, RZ, UR4 ;  /* 0x00000004ff047e24 */ /* 0x002fe2000f8e00ff */
[----:B0-----:R-:W-:-:S07]  /*0710*/  MOV R5, UR5 ;  /* 0x0000000500057c02 */ /* 0x001fce0008000f00 */
[----:B------:R-:W-:-:S07]  /*0720*/  LEPC R20, `(.L_x_8) ;  /* 0x000000001014794e */ /* 0x000fce0000000000 */
[----:B--2---:R-:W-:Y:S05]  /*0730*/  CALL.ABS.NOINC R8 ;  /* 0x0000000008007343 */ /* 0x004fea0003c00000 */
.L_x_8:
[----:B------:R0:W-:Y:S01]  /*0740*/  STL [R1], R16 ;  /* 0x0000001001007387 */ /* 0x0001e20000100800 */
[----:B------:R0:W1:Y:S01]  /*0750*/  LDC.64 R8, c[0x4][R19] ;  /* 0x0100000013087b82 */ /* 0x0000620000000a00 */
[----:B------:R-:W2:Y:S01]  /*0760*/  LDCU.64 UR4, c[0x4][0x28] ;  /* 0x01000500ff0477ac */ /* 0x000ea20008000a00 */
[----:B------:R-:W-:Y:S01]  /*0770*/  IMAD.MOV.U32 R6, RZ, RZ, R2 ;  /* 0x000000ffff067224 */ /* 0x000fe200078e0002 */
[----:B------:R-:W-:Y:S02]  /*0780*/  MOV R7, R18 ;  /* 0x0000001200077202 */ /* 0x000fe40000000f00 */
[----:B--2---:R-:W-:Y:S01]  /*0790*/  MOV R4, UR4 ;  /* 0x0000000400047c02 */ /* 0x004fe20008000f00 */
[----:B0-----:R-:W-:-:S07]  /*07a0*/  IMAD.U32 R5, RZ, RZ, UR5 ;  /* 0x00000005ff057e24 */ /* 0x001fce000f8e00ff */
[----:B------:R-:W-:-:S07]  /*07b0*/  LEPC R20, `(.L_x_9) ;  /* 0x000000001014794e */ /* 0x000fce0000000000 */
[----:B-1----:R-:W-:Y:S05]  /*07c0*/  CALL.ABS.NOINC R8 ;  /* 0x0000000008007343 */ /* 0x002fea0003c00000 */
.L_x_9:
[----:B------:R0:W-:Y:S01]  /*07d0*/  STL [R1], R17 ;  /* 0x0000001101007387 */ /* 0x0001e20000100800 */
[----:B------:R0:W1:Y:S01]  /*07e0*/  LDC.64 R8, c[0x4][R19] ;  /* 0x0100000013087b82 */ /* 0x0000620000000a00 */
[----:B------:R-:W2:Y:S01]  /*07f0*/  LDCU.64 UR4, c[0x4][0x20] ;  /* 0x01000400ff0477ac */ /* 0x000ea20008000a00 */
[----:B------:R-:W-:Y:S01]  /*0800*/  IADD3 R16, PT, PT, R17, R16, RZ ;  /* 0x0000001011107210 */ /* 0x000fe20007ffe0ff */
[----:B------:R-:W-:Y:S02]  /*0810*/  IMAD.MOV.U32 R6, RZ, RZ, R2 ;  /* 0x000000ffff067224 */ /* 0x000fe400078e0002 */
[----:B------:R-:W-:Y:S02]  /*0820*/  IMAD.MOV.U32 R7, RZ, RZ, R18 ;  /* 0x000000ffff077224 */ /* 0x000fe400078e0012 */
[----:B--2---:R-:W-:Y:S02]  /*0830*/  IMAD.U32 R4, RZ, RZ, UR4 ;  /* 0x00000004ff047e24 */ /* 0x004fe4000f8e00ff */
[----:B0-----:R-:W-:-:S07]  /*0840*/  IMAD.U32 R5, RZ, RZ, UR5 ;  /* 0x00000005ff057e24 */ /* 0x001fce000f8e00ff */
[----:B------:R-:W-:-:S07]  /*0850*/  LEPC R20, `(.L_x_10) ;  /* 0x000000001014794e */ /* 0x000fce0000000000 */
[----:B-1----:R-:W-:Y:S05]  /*0860*/  CALL.ABS.NOINC R8 ;  /* 0x0000000008007343 */ /* 0x002fea0003c00000 */
.L_x_10:
        /* <DEDUP_REMOVED lines=9> */
.L_x_11:
        /* <DEDUP_REMOVED lines=10> */
.L_x_12:
        /* <DEDUP_REMOVED lines=9> */
.L_x_13:
        /* <DEDUP_REMOVED lines=10> */
.L_x_14:
        /* <DEDUP_REMOVED lines=9> */
.L_x_15:
[----:B------:R-:W0:Y:S01]  /*0b60*/  LDCU UR4, c[0x0][0x380] ;  /* 0x00007000ff0477ac */ /* 0x000e220008000800 */
[----:B------:R-:W-:-:S05]  /*0b70*/  IMAD.IADD R16, R16, 0x1, R17 ;  /* 0x0000000110107824 */ /* 0x000fca00078e0211 */
[----:B0-----:R-:W-:-:S13]  /*0b80*/  ISETP.GE.AND P0, PT, R16, UR4, PT ;  /* 0x0000000410007c0c */ /* 0x001fda000bf06270 */
[----:B------:R-:W-:Y:S05]  /*0b90*/  @!P0 BRA `(.L_x_16) ;  /* 0xfffffff800c08947 */ /* 0x000fea000383ffff */
[----:B------:R-:W-:Y:S05]  /*0ba0*/  EXIT ;  /* 0x000000000000794d */ /* 0x000fea0003800000 */
.L_x_17:
[----:B------:R-:W-:-:S00]  /*0bb0*/  BRA `(.L_x_17) ;  /* 0xfffffffc00fc7947 */ /* 0x000fc0000383ffff */
[----:B------:R-:W-:-:S00]  /*0bc0*/  NOP ;  /* 0x0000000000007918 */ /* 0x000fc00000000000 */
        /* <DEDUP_REMOVED lines=11> */
.L_x_18:


//--------------------- .nv.global.init           --------------------------
	.section	.nv.global.init,"aw",@progbits
.nv.global.init:
	.type		$str$3,@object
	.size		$str$3,($str$4 - $str$3)
$str$3:
        /*0000*/ 	.byte	0x53, 0x74, 0x72, 0x69, 0x64, 0x65, 0x20, 0x69, 0x73, 0x20, 0x25, 0x64, 0x0a, 0x00
	.type		$str$4,@object
	.size		$str$4,($str - $str$4)
$str$4:
        /*000e*/ 	.byte	0x49, 0x20, 0x76, 0x61, 0x6c, 0x75, 0x65, 0x20, 0x69, 0x73, 0x20, 0x25, 0x64, 0x0a, 0x00
	.type		$str,@object
	.size		$str,($str$2 - $str)
$str:
        /*001d*/ 	.byte	0x74, 0x68, 0x72, 0x65, 0x61, 0x64, 0x49, 0x6e, 0x64, 0x65, 0x78, 0x20, 0x69, 0x73, 0x20, 0x25
        /*002d*/ 	.byte	0x64, 0x20, 0x61, 0x6e, 0x64, 0x20, 0x42, 0x6c, 0x6f, 0x63, 0x6b, 0x44, 0x69, 0x6d, 0x2e, 0x78
        /*003d*/ 	.byte	0x20, 0x69, 0x73, 0x20, 0x25, 0x64, 0x0a, 0x00
	.type		$str$2,@object
	.size		$str$2,($str$1 - $str$2)
$str$2:
        /*0045*/ 	.byte	0x62, 0x6c, 0x6f, 0x63, 0x6b, 0x44, 0x69, 0x6d, 0x2e, 0x78, 0x20, 0x69, 0x73, 0x20, 0x25, 0x64
        /*0055*/ 	.byte	0x2c, 0x20, 0x62, 0x6c, 0x6f, 0x63, 0x6b, 0x44, 0x69, 0x6d, 0x2e, 0x79, 0x20, 0x69, 0x73, 0x20
        /*0065*/ 	.byte	0x25, 0x64, 0x20, 0x61, 0x6e, 0x64, 0x20, 0x62, 0x6c, 0x6f, 0x63, 0x6b, 0x44, 0x69, 0x6d, 0x2e
        /*0075*/ 	.byte	0x7a, 0x20, 0x69, 0x73, 0x20, 0x25, 0x64, 0x0a, 0x00
	.type		$str$1,@object
	.size		$str$1,(.L_1 - $str$1)
$str$1:
        /*007e*/ 	.byte	0x74, 0x68, 0x72, 0x65, 0x61, 0x64, 0x49, 0x64, 0x78, 0x2e, 0x78, 0x20, 0x69, 0x73, 0x20, 0x25
        /*008e*/ 	.byte	0x64, 0x2c, 0x20, 0x74, 0x68, 0x72, 0x65, 0x61, 0x64, 0x49, 0x64, 0x78, 0x2e, 0x79, 0x20, 0x69
        /*009e*/ 	.byte	0x73, 0x20, 0x25, 0x64, 0x20, 0x61, 0x6e, 0x64, 0x20, 0x74, 0x68, 0x72, 0x65, 0x61, 0x64, 0x49
        /*00ae*/ 	.byte	0x64, 0x78, 0x2e, 0x7a, 0x20, 0x69, 0x73, 0x20, 0x25, 0x64, 0x0a, 0x00
.L_1:


//--------------------- .nv.shared.reserved.0     --------------------------
	.section	.nv.shared.reserved.0,"aw",@nobits
	.weak		__nv_reservedSMEM_offset_0_alias
	.size		__nv_reservedSMEM_offset_0_alias, 0, 64
	.other		__nv_reservedSMEM_offset_0_alias,@"STO_CUDA_RESERVED_SHARED STV_DEFAULT"
__nv_reservedSMEM_offset_0_alias:
	.zero		0
	.zero		64


//--------------------- .nv.constant0._Z9strideCHKi --------------------------
	.section	.nv.constant0._Z9strideCHKi,"a",@progbits
	.sectionflags	@""
	.align	4
.nv.constant0._Z9strideCHKi:
	.zero		900


//--------------------- SYMBOLS --------------------------

	.type		.nv.reservedSmem.offset0,@object
	.size		.nv.reservedSmem.offset0,0x4
	.type		vprintf,@function
